//
// Generated by NVIDIA NVVM Compiler
//
// Compiler Build ID: CL-36424714
// Cuda compilation tools, release 13.0, V13.0.88
// Based on NVVM 20.0.0
//

.version 9.0
.target sm_100
.address_size 64

	// .globl	_Z16gTranspoteGlobalPfS_xx
// _ZZ21gTranspoteSharedDummyPfS_xxE6buffer has been demoted
// _ZZ23gTranspoteSharedNoDummyPfS_xxE6buffer has been demoted

.visible .entry _Z16gTranspoteGlobalPfS_xx(
	.param .u64 .ptr .align 1 _Z16gTranspoteGlobalPfS_xx_param_0,
	.param .u64 .ptr .align 1 _Z16gTranspoteGlobalPfS_xx_param_1,
	.param .u64 _Z16gTranspoteGlobalPfS_xx_param_2,
	.param .u64 _Z16gTranspoteGlobalPfS_xx_param_3
)
{
	.reg .b32 	%r<9>;
	.reg .b32 	%f<2>;
	.reg .b64 	%rd<15>;

	ld.param.u64 	%rd1, [_Z16gTranspoteGlobalPfS_xx_param_0];
	ld.param.u64 	%rd2, [_Z16gTranspoteGlobalPfS_xx_param_1];
	ld.param.u64 	%rd3, [_Z16gTranspoteGlobalPfS_xx_param_2];
	ld.param.u64 	%rd4, [_Z16gTranspoteGlobalPfS_xx_param_3];
	cvta.to.global.u64 	%rd5, %rd2;
	cvta.to.global.u64 	%rd6, %rd1;
	mov.u32 	%r1, %tid.x;
	mov.u32 	%r2, %ctaid.x;
	mov.u32 	%r3, %ntid.x;
	mad.lo.s32 	%r4, %r2, %r3, %r1;
	mov.u32 	%r5, %tid.y;
	mov.u32 	%r6, %ctaid.y;
	mov.u32 	%r7, %ntid.y;
	mad.lo.s32 	%r8, %r6, %r7, %r5;
	cvt.s64.s32 	%rd7, %r4;
	cvt.u64.u32 	%rd8, %r8;
	mad.lo.s64 	%rd9, %rd4, %rd8, %rd7;
	shl.b64 	%rd10, %rd9, 2;
	add.s64 	%rd11, %rd6, %rd10;
	ld.global.f32 	%f1, [%rd11];
	mad.lo.s64 	%rd12, %rd3, %rd7, %rd8;
	shl.b64 	%rd13, %rd12, 2;
	add.s64 	%rd14, %rd5, %rd13;
	st.global.f32 	[%rd14], %f1;
	ret;

}
	// .globl	_Z21gTranspoteSharedDummyPfS_xx
.visible .entry _Z21gTranspoteSharedDummyPfS_xx(
	.param .u64 .ptr .align 1 _Z21gTranspoteSharedDummyPfS_xx_param_0,
	.param .u64 .ptr .align 1 _Z21gTranspoteSharedDummyPfS_xx_param_1,
	.param .u64 _Z21gTranspoteSharedDummyPfS_xx_param_2,
	.param .u64 _Z21gTranspoteSharedDummyPfS_xx_param_3
)
{
	.reg .b32 	%r<20>;
	.reg .b32 	%f<3>;
	.reg .b64 	%rd<16>;
	// demoted variable
	.shared .align 4 .b8 _ZZ21gTranspoteSharedDummyPfS_xxE6buffer[4096];
	ld.param.u64 	%rd1, [_Z21gTranspoteSharedDummyPfS_xx_param_0];
	ld.param.u64 	%rd2, [_Z21gTranspoteSharedDummyPfS_xx_param_1];
	ld.param.u64 	%rd3, [_Z21gTranspoteSharedDummyPfS_xx_param_2];
	cvta.to.global.u64 	%rd4, %rd2;
	cvta.to.global.u64 	%rd5, %rd1;
	mov.u32 	%r1, %tid.x;
	mov.u32 	%r2, %ctaid.x;
	mov.u32 	%r3, %ntid.x;
	mad.lo.s32 	%r4, %r2, %r3, %r1;
	mov.u32 	%r5, %tid.y;
	mov.u32 	%r6, %ctaid.y;
	mov.u32 	%r7, %ntid.y;
	mad.lo.s32 	%r8, %r6, %r7, %r5;
	cvt.s64.s32 	%rd6, %r4;
	cvt.u64.u32 	%rd7, %r8;
	mad.lo.s64 	%rd8, %rd3, %rd7, %rd6;
	shl.b64 	%rd9, %rd8, 2;
	add.s64 	%rd10, %rd5, %rd9;
	ld.global.f32 	%f1, [%rd10];
	shl.b32 	%r9, %r5, 7;
	mov.u32 	%r10, _ZZ21gTranspoteSharedDummyPfS_xxE6buffer;
	add.s32 	%r11, %r10, %r9;
	shl.b32 	%r12, %r1, 2;
	add.s32 	%r13, %r11, %r12;
	st.shared.f32 	[%r13], %f1;
	bar.sync 	0;
	mad.lo.s32 	%r14, %r6, %r3, %r1;
	mad.lo.s32 	%r15, %r2, %r7, %r5;
	shl.b32 	%r16, %r1, 7;
	add.s32 	%r17, %r10, %r16;
	shl.b32 	%r18, %r5, 2;
	add.s32 	%r19, %r17, %r18;
	ld.shared.f32 	%f2, [%r19];
	cvt.u64.u32 	%rd11, %r14;
	cvt.s64.s32 	%rd12, %r15;
	mad.lo.s64 	%rd13, %rd3, %rd12, %rd11;
	shl.b64 	%rd14, %rd13, 2;
	add.s64 	%rd15, %rd4, %rd14;
	st.global.f32 	[%rd15], %f2;
	ret;

}
	// .globl	_Z23gTranspoteSharedNoDummyPfS_xx
.visible .entry _Z23gTranspoteSharedNoDummyPfS_xx(
	.param .u64 .ptr .align 1 _Z23gTranspoteSharedNoDummyPfS_xx_param_0,
	.param .u64 .ptr .align 1 _Z23gTranspoteSharedNoDummyPfS_xx_param_1,
	.param .u64 _Z23gTranspoteSharedNoDummyPfS_xx_param_2,
	.param .u64 _Z23gTranspoteSharedNoDummyPfS_xx_param_3
)
{
	.reg .b32 	%r<18>;
	.reg .b32 	%f<3>;
	.reg .b64 	%rd<16>;
	// demoted variable
	.shared .align 4 .b8 _ZZ23gTranspoteSharedNoDummyPfS_xxE6buffer[4224];
	ld.param.u64 	%rd1, [_Z23gTranspoteSharedNoDummyPfS_xx_param_0];
	ld.param.u64 	%rd2, [_Z23gTranspoteSharedNoDummyPfS_xx_param_1];
	ld.param.u64 	%rd3, [_Z23gTranspoteSharedNoDummyPfS_xx_param_2];
	cvta.to.global.u64 	%rd4, %rd2;
	cvta.to.global.u64 	%rd5, %rd1;
	mov.u32 	%r1, %tid.x;
	mov.u32 	%r2, %ctaid.x;
	mov.u32 	%r3, %ntid.x;
	mad.lo.s32 	%r4, %r2, %r3, %r1;
	mov.u32 	%r5, %tid.y;
	mov.u32 	%r6, %ctaid.y;
	mov.u32 	%r7, %ntid.y;
	mad.lo.s32 	%r8, %r6, %r7, %r5;
	cvt.s64.s32 	%rd6, %r4;
	cvt.u64.u32 	%rd7, %r8;
	mad.lo.s64 	%rd8, %rd3, %rd7, %rd6;
	shl.b64 	%rd9, %rd8, 2;
	add.s64 	%rd10, %rd5, %rd9;
	ld.global.f32 	%f1, [%rd10];
	mov.u32 	%r9, _ZZ23gTranspoteSharedNoDummyPfS_xxE6buffer;
	mad.lo.s32 	%r10, %r5, 132, %r9;
	shl.b32 	%r11, %r1, 2;
	add.s32 	%r12, %r10, %r11;
	st.shared.f32 	[%r12], %f1;
	bar.sync 	0;
	mad.lo.s32 	%r13, %r6, %r3, %r1;
	mad.lo.s32 	%r14, %r2, %r7, %r5;
	mad.lo.s32 	%r15, %r1, 132, %r9;
	shl.b32 	%r16, %r5, 2;
	add.s32 	%r17, %r15, %r16;
	ld.shared.f32 	%f2, [%r17];
	cvt.u64.u32 	%rd11, %r13;
	cvt.s64.s32 	%rd12, %r14;
	mad.lo.s64 	%rd13, %rd3, %rd12, %rd11;
	shl.b64 	%rd14, %rd13, 2;
	add.s64 	%rd15, %rd4, %rd14;
	st.global.f32 	[%rd15], %f2;
	ret;

}


// ===== COMPILED SASS (sm_100) =====

	.target	sm_100

	.elftype	@"ET_EXEC"


//--------------------- .note.nv.tkinfo           --------------------------
	.section	.note.nv.tkinfo,"",@"SHT_NOTE"
	.sectionflags	@"SHF_NOTE_NV_TKINFO"
	.tkinfo
        /*0018*/ 	.word	0x00000002
        /*0030*/ 	.string	""
        /*0030*/ 	.string	"ptxas"
        /*0030*/ 	.string	"Cuda compilation tools, release 13.0, V13.0.88"
        /*0030*/ 	.string	"Build cuda_13.0.r13.0/compiler.36424714_0"
        /*0030*/ 	.string	"-arch sm_100 -m 64 "



//--------------------- .note.nv.cuinfo           --------------------------
	.section	.note.nv.cuinfo,"",@"SHT_NOTE"
	.sectionflags	@"SHF_NOTE_NV_CUINFO"
        /*0018*/ 	.short	0x0002
        /*001a*/ 	.short	0x0064
        /*001c*/ 	.short	0x0082
	.zero		2


//--------------------- .nv.info                  --------------------------
	.section	.nv.info,"",@"SHT_CUDA_INFO"
	.align	4


	//----- nvinfo : EIATTR_REGCOUNT
	.align		4
        /*0000*/ 	.byte	0x04, 0x2f
        /*0002*/ 	.short	(.L_1 - .L_0)
	.align		4
.L_0:
        /*0004*/ 	.word	index@(_Z16gTranspoteGlobalPfS_xx)
        /*0008*/ 	.word	0x0000000c


	//----- nvinfo : EIATTR_FRAME_SIZE
	.align		4
.L_1:
        /*000c*/ 	.byte	0x04, 0x11
        /*000e*/ 	.short	(.L_3 - .L_2)
	.align		4
.L_2:
        /*0010*/ 	.word	index@(_Z16gTranspoteGlobalPfS_xx)
        /*0014*/ 	.word	0x00000000


	//----- nvinfo : EIATTR_REGCOUNT
	.align		4
.L_3:
        /*0018*/ 	.byte	0x04, 0x2f
        /*001a*/ 	.short	(.L_5 - .L_4)
	.align		4
.L_4:
        /*001c*/ 	.word	index@(_Z21gTranspoteSharedDummyPfS_xx)
        /*0020*/ 	.word	0x00000010


	//----- nvinfo : EIATTR_FRAME_SIZE
	.align		4
.L_5:
        /*0024*/ 	.byte	0x04, 0x11
        /*0026*/ 	.short	(.L_7 - .L_6)
	.align		4
.L_6:
        /*0028*/ 	.word	index@(_Z21gTranspoteSharedDummyPfS_xx)
        /*002c*/ 	.word	0x00000000


	//----- nvinfo : EIATTR_REGCOUNT
	.align		4
.L_7:
        /*0030*/ 	.byte	0x04, 0x2f
        /*0032*/ 	.short	(.L_9 - .L_8)
	.align		4
.L_8:
        /*0034*/ 	.word	index@(_Z23gTranspoteSharedNoDummyPfS_xx)
        /*0038*/ 	.word	0x00000010


	//----- nvinfo : EIATTR_FRAME_SIZE
	.align		4
.L_9:
        /*003c*/ 	.byte	0x04, 0x11
        /*003e*/ 	.short	(.L_11 - .L_10)
	.align		4
.L_10:
        /*0040*/ 	.word	index@(_Z23gTranspoteSharedNoDummyPfS_xx)
        /*0044*/ 	.word	0x00000000


	//----- nvinfo : EIATTR_MIN_STACK_SIZE
	.align		4
.L_11:
        /*0048*/ 	.byte	0x04, 0x12
        /*004a*/ 	.short	(.L_13 - .L_12)
	.align		4
.L_12:
        /*004c*/ 	.word	index@(_Z23gTranspoteSharedNoDummyPfS_xx)
        /*0050*/ 	.word	0x00000000


	//----- nvinfo : EIATTR_MIN_STACK_SIZE
	.align		4
.L_13:
        /*0054*/ 	.byte	0x04, 0x12
        /*0056*/ 	.short	(.L_15 - .L_14)
	.align		4
.L_14:
        /*0058*/ 	.word	index@(_Z21gTranspoteSharedDummyPfS_xx)
        /*005c*/ 	.word	0x00000000


	//----- nvinfo : EIATTR_MIN_STACK_SIZE
	.align		4
.L_15:
        /*0060*/ 	.byte	0x04, 0x12
        /*0062*/ 	.short	(.L_17 - .L_16)
	.align		4
.L_16:
        /*0064*/ 	.word	index@(_Z16gTranspoteGlobalPfS_xx)
        /*0068*/ 	.word	0x00000000
.L_17:


//--------------------- .nv.compat                --------------------------
	.section	.nv.compat,"",@"SHT_CUDA_COMPAT_INFO"
	.align	4
        /*0000*/ 	.byte	0x02, 0x09, 0x00, 0x00, 0x02, 0x02, 0x01, 0x00, 0x02, 0x05, 0x05, 0x00, 0x03, 0x07, 0x01, 0x01
        /*0010*/ 	.byte	0x02, 0x03, 0x00, 0x00, 0x02, 0x06, 0x01, 0x00, 0x04, 0x0b, 0x08, 0x00, 0x09, 0x00, 0x00, 0x00
        /*0020*/ 	.byte	0x00, 0x00, 0x00, 0x00


//--------------------- .nv.info._Z23gTranspoteSharedNoDummyPfS_xx --------------------------
	.section	.nv.info._Z23gTranspoteSharedNoDummyPfS_xx,"",@"SHT_CUDA_INFO"
	.sectionflags	@""
	.align	4


	//----- nvinfo : EIATTR_CUDA_API_VERSION
	.align		4
        /*0000*/ 	.byte	0x04, 0x37
        /*0002*/ 	.short	(.L_19 - .L_18)
.L_18:
        /*0004*/ 	.word	0x00000082


	//----- nvinfo : EIATTR_KPARAM_INFO
	.align		4
.L_19:
        /*0008*/ 	.byte	0x04, 0x17
        /*000a*/ 	.short	(.L_21 - .L_20)
.L_20:
        /*000c*/ 	.word	0x00000000
        /*0010*/ 	.short	0x0003
        /*0012*/ 	.short	0x0018
        /*0014*/ 	.byte	0x00, 0xf0, 0x21, 0x00


	//----- nvinfo : EIATTR_KPARAM_INFO
	.align		4
.L_21:
        /*0018*/ 	.byte	0x04, 0x17
        /*001a*/ 	.short	(.L_23 - .L_22)
.L_22:
        /*001c*/ 	.word	0x00000000
        /*0020*/ 	.short	0x0002
        /*0022*/ 	.short	0x0010
        /*0024*/ 	.byte	0x00, 0xf0, 0x21, 0x00


	//----- nvinfo : EIATTR_KPARAM_INFO
	.align		4
.L_23:
        /*0028*/ 	.byte	0x04, 0x17
        /*002a*/ 	.short	(.L_25 - .L_24)
.L_24:
        /*002c*/ 	.word	0x00000000
        /*0030*/ 	.short	0x0001
        /*0032*/ 	.short	0x0008
        /*0034*/ 	.byte	0x00, 0xf5, 0x21, 0x00


	//----- nvinfo : EIATTR_KPARAM_INFO
	.align		4
.L_25:
        /*0038*/ 	.byte	0x04, 0x17
        /*003a*/ 	.short	(.L_27 - .L_26)
.L_26:
        /*003c*/ 	.word	0x00000000
        /*0040*/ 	.short	0x0000
        /*0042*/ 	.short	0x0000
        /*0044*/ 	.byte	0x00, 0xf5, 0x21, 0x00


	//----- nvinfo : EIATTR_SPARSE_MMA_MASK
	.align		4
.L_27:
        /*0048*/ 	.byte	0x03, 0x50
        /*004a*/ 	.short	0x0000


	//----- nvinfo : EIATTR_MAXREG_COUNT
	.align		4
        /*004c*/ 	.byte	0x03, 0x1b
        /*004e*/ 	.short	0x00ff


	//----- nvinfo : EIATTR_NUM_BARRIERS
	.align		4
        /*0050*/ 	.byte	0x02, 0x4c
        /*0052*/ 	.byte	0x01
	.zero		1


	//----- nvinfo : EIATTR_MERCURY_ISA_VERSION
	.align		4
        /*0054*/ 	.byte	0x03, 0x5f
        /*0056*/ 	.short	0x0101


	//----- nvinfo : EIATTR_VRC_CTA_INIT_COUNT
	.align		4
        /*0058*/ 	.byte	0x02, 0x4a
	.zero		1
	.zero		1


	//----- nvinfo : EIATTR_EXIT_INSTR_OFFSETS
	.align		4
        /*005c*/ 	.byte	0x04, 0x1c
        /*005e*/ 	.short	(.L_29 - .L_28)


	//   ....[0]....
.L_28:
        /*0060*/ 	.word	0x00000280


	//----- nvinfo : EIATTR_CBANK_PARAM_SIZE
	.align		4
.L_29:
        /*0064*/ 	.byte	0x03, 0x19
        /*0066*/ 	.short	0x0020


	//----- nvinfo : EIATTR_PARAM_CBANK
	.align		4
        /*0068*/ 	.byte	0x04, 0x0a
        /*006a*/ 	.short	(.L_31 - .L_30)
	.align		4
.L_30:
        /*006c*/ 	.word	index@(.nv.constant0._Z23gTranspoteSharedNoDummyPfS_xx)
        /*0070*/ 	.short	0x0380
        /*0072*/ 	.short	0x0020


	//----- nvinfo : EIATTR_SW_WAR
	.align		4
.L_31:
        /*0074*/ 	.byte	0x04, 0x36
        /*0076*/ 	.short	(.L_33 - .L_32)
.L_32:
        /*0078*/ 	.word	0x00000008
.L_33:


//--------------------- .nv.info._Z21gTranspoteSharedDummyPfS_xx --------------------------
	.section	.nv.info._Z21gTranspoteSharedDummyPfS_xx,"",@"SHT_CUDA_INFO"
	.sectionflags	@""
	.align	4


	//----- nvinfo : EIATTR_CUDA_API_VERSION
	.align		4
        /*0000*/ 	.byte	0x04, 0x37
        /*0002*/ 	.short	(.L_35 - .L_34)
.L_34:
        /*0004*/ 	.word	0x00000082


	//----- nvinfo : EIATTR_KPARAM_INFO
	.align		4
.L_35:
        /*0008*/ 	.byte	0x04, 0x17
        /*000a*/ 	.short	(.L_37 - .L_36)
.L_36:
        /*000c*/ 	.word	0x00000000
        /*0010*/ 	.short	0x0003
        /*0012*/ 	.short	0x0018
        /*0014*/ 	.byte	0x00, 0xf0, 0x21, 0x00


	//----- nvinfo : EIATTR_KPARAM_INFO
	.align		4
.L_37:
        /*0018*/ 	.byte	0x04, 0x17
        /*001a*/ 	.short	(.L_39 - .L_38)
.L_38:
        /*001c*/ 	.word	0x00000000
        /*0020*/ 	.short	0x0002
        /*0022*/ 	.short	0x0010
        /*0024*/ 	.byte	0x00, 0xf0, 0x21, 0x00


	//----- nvinfo : EIATTR_KPARAM_INFO
	.align		4
.L_39:
        /*0028*/ 	.byte	0x04, 0x17
        /*002a*/ 	.short	(.L_41 - .L_40)
.L_40:
        /*002c*/ 	.word	0x00000000
        /*0030*/ 	.short	0x0001
        /*0032*/ 	.short	0x0008
        /*0034*/ 	.byte	0x00, 0xf5, 0x21, 0x00


	//----- nvinfo : EIATTR_KPARAM_INFO
	.align		4
.L_41:
        /*0038*/ 	.byte	0x04, 0x17
        /*003a*/ 	.short	(.L_43 - .L_42)
.L_42:
        /*003c*/ 	.word	0x00000000
        /*0040*/ 	.short	0x0000
        /*0042*/ 	.short	0x0000
        /*0044*/ 	.byte	0x00, 0xf5, 0x21, 0x00


	//----- nvinfo : EIATTR_SPARSE_MMA_MASK
	.align		4
.L_43:
        /*0048*/ 	.byte	0x03, 0x50
        /*004a*/ 	.short	0x0000


	//----- nvinfo : EIATTR_MAXREG_COUNT
	.align		4
        /*004c*/ 	.byte	0x03, 0x1b
        /*004e*/ 	.short	0x00ff


	//----- nvinfo : EIATTR_NUM_BARRIERS
	.align		4
        /*0050*/ 	.byte	0x02, 0x4c
        /*0052*/ 	.byte	0x01
	.zero		1


	//----- nvinfo : EIATTR_MERCURY_ISA_VERSION
	.align		4
        /*0054*/ 	.byte	0x03, 0x5f
        /*0056*/ 	.short	0x0101


	//----- nvinfo : EIATTR_VRC_CTA_INIT_COUNT
	.align		4
        /*0058*/ 	.byte	0x02, 0x4a
	.zero		1
	.zero		1


	//----- nvinfo : EIATTR_EXIT_INSTR_OFFSETS
	.align		4
        /*005c*/ 	.byte	0x04, 0x1c
        /*005e*/ 	.short	(.L_45 - .L_44)


	//   ....[0]....
.L_44:
        /*0060*/ 	.word	0x00000280


	//----- nvinfo : EIATTR_CBANK_PARAM_SIZE
	.align		4
.L_45:
        /*0064*/ 	.byte	0x03, 0x19
        /*0066*/ 	.short	0x0020


	//----- nvinfo : EIATTR_PARAM_CBANK
	.align		4
        /*0068*/ 	.byte	0x04, 0x0a
        /*006a*/ 	.short	(.L_47 - .L_46)
	.align		4
.L_46:
        /*006c*/ 	.word	index@(.nv.constant0._Z21gTranspoteSharedDummyPfS_xx)
        /*0070*/ 	.short	0x0380
        /*0072*/ 	.short	0x0020


	//----- nvinfo : EIATTR_SW_WAR
	.align		4
.L_47:
        /*0074*/ 	.byte	0x04, 0x36
        /*0076*/ 	.short	(.L_49 - .L_48)
.L_48:
        /*0078*/ 	.word	0x00000008
.L_49:


//--------------------- .nv.info._Z16gTranspoteGlobalPfS_xx --------------------------
	.section	.nv.info._Z16gTranspoteGlobalPfS_xx,"",@"SHT_CUDA_INFO"
	.sectionflags	@""
	.align	4


	//----- nvinfo : EIATTR_CUDA_API_VERSION
	.align		4
        /*0000*/ 	.byte	0x04, 0x37
        /*0002*/ 	.short	(.L_51 - .L_50)
.L_50:
        /*0004*/ 	.word	0x00000082


	//----- nvinfo : EIATTR_KPARAM_INFO
	.align		4
.L_51:
        /*0008*/ 	.byte	0x04, 0x17
        /*000a*/ 	.short	(.L_53 - .L_52)
.L_52:
        /*000c*/ 	.word	0x00000000
        /*0010*/ 	.short	0x0003
        /*0012*/ 	.short	0x0018
        /*0014*/ 	.byte	0x00, 0xf0, 0x21, 0x00


	//----- nvinfo : EIATTR_KPARAM_INFO
	.align		4
.L_53:
        /*0018*/ 	.byte	0x04, 0x17
        /*001a*/ 	.short	(.L_55 - .L_54)
.L_54:
        /*001c*/ 	.word	0x00000000
        /*0020*/ 	.short	0x0002
        /*0022*/ 	.short	0x0010
        /*0024*/ 	.byte	0x00, 0xf0, 0x21, 0x00


	//----- nvinfo : EIATTR_KPARAM_INFO
	.align		4
.L_55:
        /*0028*/ 	.byte	0x04, 0x17
        /*002a*/ 	.short	(.L_57 - .L_56)
.L_56:
        /*002c*/ 	.word	0x00000000
        /*0030*/ 	.short	0x0001
        /*0032*/ 	.short	0x0008
        /*0034*/ 	.byte	0x00, 0xf5, 0x21, 0x00


	//----- nvinfo : EIATTR_KPARAM_INFO
	.align		4
.L_57:
        /*0038*/ 	.byte	0x04, 0x17
        /*003a*/ 	.short	(.L_59 - .L_58)
.L_58:
        /*003c*/ 	.word	0x00000000
        /*0040*/ 	.short	0x0000
        /*0042*/ 	.short	0x0000
        /*0044*/ 	.byte	0x00, 0xf5, 0x21, 0x00


	//----- nvinfo : EIATTR_SPARSE_MMA_MASK
	.align		4
.L_59:
        /*0048*/ 	.byte	0x03, 0x50
        /*004a*/ 	.short	0x0000


	//----- nvinfo : EIATTR_MAXREG_COUNT
	.align		4
        /*004c*/ 	.byte	0x03, 0x1b
        /*004e*/ 	.short	0x00ff


	//----- nvinfo : EIATTR_MERCURY_ISA_VERSION
	.align		4
        /*0050*/ 	.byte	0x03, 0x5f
        /*0052*/ 	.short	0x0101


	//----- nvinfo : EIATTR_VRC_CTA_INIT_COUNT
	.align		4
        /*0054*/ 	.byte	0x02, 0x4a
	.zero		1
	.zero		1


	//----- nvinfo : EIATTR_EXIT_INSTR_OFFSETS
	.align		4
        /*0058*/ 	.byte	0x04, 0x1c
        /*005a*/ 	.short	(.L_61 - .L_60)


	//   ....[0]....
.L_60:
        /*005c*/ 	.word	0x000001a0


	//----- nvinfo : EIATTR_CBANK_PARAM_SIZE
	.align		4
.L_61:
        /*0060*/ 	.byte	0x03, 0x19
        /*0062*/ 	.short	0x0020


	//----- nvinfo : EIATTR_PARAM_CBANK
	.align		4
        /*0064*/ 	.byte	0x04, 0x0a
        /*0066*/ 	.short	(.L_63 - .L_62)
	.align		4
.L_62:
        /*0068*/ 	.word	index@(.nv.constant0._Z16gTranspoteGlobalPfS_xx)
        /*006c*/ 	.short	0x0380
        /*006e*/ 	.short	0x0020


	//----- nvinfo : EIATTR_SW_WAR
	.align		4
.L_63:
        /*0070*/ 	.byte	0x04, 0x36
        /*0072*/ 	.short	(.L_65 - .L_64)
.L_64:
        /*0074*/ 	.word	0x00000008
.L_65:


//--------------------- .nv.callgraph             --------------------------
	.section	.nv.callgraph,"",@"SHT_CUDA_CALLGRAPH"
	.align	4
	.sectionentsize	8
	.align		4
        /*0000*/ 	.word	0x00000000
	.align		4
        /*0004*/ 	.word	0xffffffff
	.align		4
        /*0008*/ 	.word	0x00000000
	.align		4
        /*000c*/ 	.word	0xfffffffe
	.align		4
        /*0010*/ 	.word	0x00000000
	.align		4
        /*0014*/ 	.word	0xfffffffd
	.align		4
        /*0018*/ 	.word	0x00000000
	.align		4
        /*001c*/ 	.word	0xfffffffc


//--------------------- .text._Z23gTranspoteSharedNoDummyPfS_xx --------------------------
	.section	.text._Z23gTranspoteSharedNoDummyPfS_xx,"ax",@progbits
	.align	128
        .global         _Z23gTranspoteSharedNoDummyPfS_xx
        .type           _Z23gTranspoteSharedNoDummyPfS_xx,@function
        .size           _Z23gTranspoteSharedNoDummyPfS_xx,(.L_x_3 - _Z23gTranspoteSharedNoDummyPfS_xx)
        .other          _Z23gTranspoteSharedNoDummyPfS_xx,@"STO_CUDA_ENTRY STV_DEFAULT"
_Z23gTranspoteSharedNoDummyPfS_xx:
.text._Z23gTranspoteSharedNoDummyPfS_xx:
[----:B------:R-:W-:Y:S01]  /*0000*/  LDC R1, c[0x0][0x37c] ;  /* 0x0000df00ff017b82 */ /* 0x000fe20000000800 */
[----:B------:R-:W0:Y:S07]  /*0010*/  S2R R11, SR_TID.X ;  /* 0x00000000000b7919 */ /* 0x000e2e0000002100 */
[----:B------:R-:W0:Y:S01]  /*0020*/  S2UR UR6, SR_CTAID.X ;  /* 0x00000000000679c3 */ /* 0x000e220000002500 */
[----:B------:R-:W1:Y:S01]  /*0030*/  LDCU.64 UR8, c[0x0][0x390] ;  /* 0x00007200ff0877ac */ /* 0x000e620008000a00 */
[----:B------:R-:W2:Y:S01]  /*0040*/  S2R R13, SR_TID.Y ;  /* 0x00000000000d7919 */ /* 0x000ea20000002200 */
[----:B------:R-:W3:Y:S05]  /*0050*/  LDCU.64 UR10, c[0x0][0x380] ;  /* 0x00007000ff0a77ac */ /* 0x000eea0008000a00 */
[----:B------:R-:W0:Y:S01]  /*0060*/  LDC R6, c[0x0][0x360] ;  /* 0x0000d800ff067b82 */ /* 0x000e220000000800 */
[----:B------:R-:W4:Y:S07]  /*0070*/  LDCU.64 UR4, c[0x0][0x358] ;  /* 0x00006b00ff0477ac */ /* 0x000f2e0008000a00 */
[----:B------:R-:W2:Y:S08]  /*0080*/  S2UR UR7, SR_CTAID.Y ;  /* 0x00000000000779c3 */ /* 0x000eb00000002600 */
[----:B------:R-:W2:Y:S01]  /*0090*/  LDC R8, c[0x0][0x364] ;  /* 0x0000d900ff087b82 */ /* 0x000ea20000000800 */
[----:B0-----:R-:W-:-:S05]  /*00a0*/  IMAD R2, R6, UR6, R11 ;  /* 0x0000000606027c24 */ /* 0x001fca000f8e020b */
[----:B------:R-:W-:Y:S01]  /*00b0*/  SHF.R.S32.HI R3, RZ, 0x1f, R2 ;  /* 0x0000001fff037819 */ /* 0x000fe20000011402 */
[----:B--2---:R-:W-:-:S04]  /*00c0*/  IMAD R5, R8, UR7, R13 ;  /* 0x0000000708057c24 */ /* 0x004fc8000f8e020d */
[----:B-1----:R-:W-:-:S04]  /*00d0*/  IMAD.WIDE.U32 R2, R5, UR8, R2 ;  /* 0x0000000805027c25 */ /* 0x002fc8000f8e0002 */
[----:B------:R-:W-:Y:S01]  /*00e0*/  IMAD R5, R5, UR9, R3 ;  /* 0x0000000905057c24 */ /* 0x000fe2000f8e0203 */
[----:B---3--:R-:W-:-:S04]  /*00f0*/  LEA R4, P0, R2, UR10, 0x2 ;  /* 0x0000000a02047c11 */ /* 0x008fc8000f8010ff */
[----:B------:R-:W-:Y:S01]  /*0100*/  LEA.HI.X R5, R2, UR11, R5, 0x2, P0 ;  /* 0x0000000b02057c11 */ /* 0x000fe200080f1405 */
[----:B------:R-:W0:Y:S01]  /*0110*/  S2R R3, SR_CgaCtaId ;  /* 0x0000000000037919 */ /* 0x000e220000008800 */
[----:B------:R-:W-:Y:S01]  /*0120*/  MOV R0, 0x400 ;  /* 0x0000040000007802 */ /* 0x000fe20000000f00 */
[----:B------:R-:W1:Y:S02]  /*0130*/  LDCU.64 UR10, c[0x0][0x388] ;  /* 0x00007100ff0a77ac */ /* 0x000e640008000a00 */
[----:B----4-:R2:W3:Y:S02]  /*0140*/  LDG.E R4, desc[UR4][R4.64] ;  /* 0x0000000404047981 */ /* 0x0104e4000c1e1900 */
[----:B--2---:R-:W-:Y:S01]  /*0150*/  IMAD R5, R8, UR6, R13 ;  /* 0x0000000608057c24 */ /* 0x004fe2000f8e020d */
[----:B0-----:R-:W-:-:S04]  /*0160*/  LEA R0, R3, R0, 0x18 ;  /* 0x0000000003007211 */ /* 0x001fc800078ec0ff */
[----:B------:R-:W-:Y:S01]  /*0170*/  SHF.R.S32.HI R3, RZ, 0x1f, R5 ;  /* 0x0000001fff037819 */ /* 0x000fe20000011405 */
[--C-:B------:R-:W-:Y:S02]  /*0180*/  IMAD R2, R13, 0x84, R0.reuse ;  /* 0x000000840d027824 */ /* 0x100fe400078e0200 */
[----:B------:R-:W-:-:S03]  /*0190*/  IMAD R0, R11, 0x84, R0 ;  /* 0x000000840b007824 */ /* 0x000fc600078e0200 */
[----:B------:R-:W-:Y:S01]  /*01a0*/  LEA R7, R11, R2, 0x2 ;  /* 0x000000020b077211 */ /* 0x000fe200078e10ff */
[----:B------:R-:W-:Y:S01]  /*01b0*/  IMAD R2, R6, UR7, R11 ;  /* 0x0000000706027c24 */ /* 0x000fe2000f8e020b */
[----:B------:R-:W-:Y:S01]  /*01c0*/  LEA R0, R13, R0, 0x2 ;  /* 0x000000000d007211 */ /* 0x000fe200078e10ff */
[----:B------:R-:W-:Y:S02]  /*01d0*/  IMAD R6, R3, UR8, RZ ;  /* 0x0000000803067c24 */ /* 0x000fe4000f8e02ff */
[----:B------:R-:W-:-:S03]  /*01e0*/  HFMA2 R3, -RZ, RZ, 0, 0 ;  /* 0x00000000ff037431 */ /* 0x000fc600000001ff */
[----:B------:R-:W-:-:S04]  /*01f0*/  IMAD.WIDE.U32 R2, R5, UR8, R2 ;  /* 0x0000000805027c25 */ /* 0x000fc8000f8e0002 */
[----:B------:R-:W-:-:S05]  /*0200*/  IMAD R5, R5, UR9, R6 ;  /* 0x0000000905057c24 */ /* 0x000fca000f8e0206 */
[----:B------:R-:W-:Y:S01]  /*0210*/  IADD3 R3, PT, PT, R3, R5, RZ ;  /* 0x0000000503037210 */ /* 0x000fe20007ffe0ff */
[----:B---3--:R1:W-:Y:S01]  /*0220*/  STS [R7], R4 ;  /* 0x0000000407007388 */ /* 0x0083e20000000800 */
[----:B------:R-:W-:Y:S01]  /*0230*/  BAR.SYNC.DEFER_BLOCKING 0x0 ;  /* 0x0000000000007b1d */ /* 0x000fe20000010000 */
[----:B-1----:R-:W-:-:S04]  /*0240*/  LEA R4, P0, R2, UR10, 0x2 ;  /* 0x0000000a02047c11 */ /* 0x002fc8000f8010ff */
[----:B------:R-:W-:Y:S01]  /*0250*/  LEA.HI.X R5, R2, UR11, R3, 0x2, P0 ;  /* 0x0000000b02057c11 */ /* 0x000fe200080f1403 */
[----:B------:R-:W0:Y:S04]  /*0260*/  LDS R9, [R0] ;  /* 0x0000000000097984 */ /* 0x000e280000000800 */
[----:B0-----:R-:W-:Y:S01]  /*0270*/  STG.E desc[UR4][R4.64], R9 ;  /* 0x0000000904007986 */ /* 0x001fe2000c101904 */
[----:B------:R-:W-:Y:S05]  /*0280*/  EXIT ;  /* 0x000000000000794d */ /* 0x000fea0003800000 */
.L_x_0:
[----:B------:R-:W-:-:S00]  /*0290*/  BRA `(.L_x_0) ;  /* 0xfffffffc00fc7947 */ /* 0x000fc0000383ffff */
[----:B------:R-:W-:-:S00]  /*02a0*/  NOP ;  /* 0x0000000000007918 */ /* 0x000fc00000000000 */
        /* <DEDUP_REMOVED lines=13> */
.L_x_3:


//--------------------- .text._Z21gTranspoteSharedDummyPfS_xx --------------------------
	.section	.text._Z21gTranspoteSharedDummyPfS_xx,"ax",@progbits
	.align	128
        .global         _Z21gTranspoteSharedDummyPfS_xx
        .type           _Z21gTranspoteSharedDummyPfS_xx,@function
        .size           _Z21gTranspoteSharedDummyPfS_xx,(.L_x_4 - _Z21gTranspoteSharedDummyPfS_xx)
        .other          _Z21gTranspoteSharedDummyPfS_xx,@"STO_CUDA_ENTRY STV_DEFAULT"
_Z21gTranspoteSharedDummyPfS_xx:
.text._Z21gTranspoteSharedDummyPfS_xx:
        /* <DEDUP_REMOVED lines=16> */
[----:B------:R-:W-:-:S05]  /*0100*/  LEA.HI.X R5, R2, UR5, R5, 0x2, P0 ;  /* 0x0000000502057c11 */ /* 0x000fca00080f1405 */
[----:B----4-:R0:W2:Y:S01]  /*0110*/  LDG.E R4, desc[UR6][R4.64] ;  /* 0x0000000604047981 */ /* 0x0100a2000c1e1900 */
[----:B------:R-:W1:Y:S01]  /*0120*/  S2UR UR5, SR_CgaCtaId ;  /* 0x00000000000579c3 */ /* 0x000e620000008800 */
[----:B------:R-:W-:Y:S01]  /*0130*/  UMOV UR4, 0x400 ;  /* 0x0000040000047882 */ /* 0x000fe20000000000 */
[----:B0-----:R-:W-:-:S05]  /*0140*/  IMAD R5, R8, UR8, R13 ;  /* 0x0000000808057c24 */ /* 0x001fca000f8e020d */
[----:B------:R-:W-:Y:S01]  /*0150*/  SHF.R.S32.HI R3, RZ, 0x1f, R5 ;  /* 0x0000001fff037819 */ /* 0x000fe20000011405 */
[----:B-1----:R-:W-:-:S06]  /*0160*/  ULEA UR4, UR5, UR4, 0x18 ;  /* 0x0000000405047291 */ /* 0x002fcc000f8ec0ff */
[----:B------:R-:W-:Y:S02]  /*0170*/  LEA R0, R13, UR4, 0x7 ;  /* 0x000000040d007c11 */ /* 0x000fe4000f8e38ff */
[C---:B------:R-:W-:Y:S02]  /*0180*/  LEA R2, R11.reuse, UR4, 0x7 ;  /* 0x000000040b027c11 */ /* 0x040fe4000f8e38ff */
[----:B------:R-:W-:Y:S01]  /*0190*/  LEA R7, R11, R0, 0x2 ;  /* 0x000000000b077211 */ /* 0x000fe200078e10ff */
[----:B------:R-:W0:Y:S01]  /*01a0*/  LDCU.64 UR4, c[0x0][0x388] ;  /* 0x00007100ff0477ac */ /* 0x000e220008000a00 */
[----:B------:R-:W-:Y:S01]  /*01b0*/  LEA R0, R13, R2, 0x2 ;  /* 0x000000020d007211 */ /* 0x000fe200078e10ff */
[----:B------:R-:W-:Y:S02]  /*01c0*/  IMAD R2, R6, UR9, R11 ;  /* 0x0000000906027c24 */ /* 0x000fe4000f8e020b */
[----:B------:R-:W-:Y:S02]  /*01d0*/  IMAD R6, R3, UR10, RZ ;  /* 0x0000000a03067c24 */ /* 0x000fe4000f8e02ff */
[----:B------:R-:W-:-:S03]  /*01e0*/  HFMA2 R3, -RZ, RZ, 0, 0 ;  /* 0x00000000ff037431 */ /* 0x000fc600000001ff */
[----:B------:R-:W-:-:S04]  /*01f0*/  IMAD.WIDE.U32 R2, R5, UR10, R2 ;  /* 0x0000000a05027c25 */ /* 0x000fc8000f8e0002 */
[----:B------:R-:W-:-:S05]  /*0200*/  IMAD R5, R5, UR11, R6 ;  /* 0x0000000b05057c24 */ /* 0x000fca000f8e0206 */
[----:B------:R-:W-:Y:S01]  /*0210*/  IADD3 R3, PT, PT, R3, R5, RZ ;  /* 0x0000000503037210 */ /* 0x000fe20007ffe0ff */
[----:B--2---:R0:W-:Y:S01]  /*0220*/  STS [R7], R4 ;  /* 0x0000000407007388 */ /* 0x0041e20000000800 */
[----:B------:R-:W-:Y:S01]  /*0230*/  BAR.SYNC.DEFER_BLOCKING 0x0 ;  /* 0x0000000000007b1d */ /* 0x000fe20000010000 */
[----:B0-----:R-:W-:-:S04]  /*0240*/  LEA R4, P0, R2, UR4, 0x2 ;  /* 0x0000000402047c11 */ /* 0x001fc8000f8010ff */
[----:B------:R-:W-:Y:S01]  /*0250*/  LEA.HI.X R5, R2, UR5, R3, 0x2, P0 ;  /* 0x0000000502057c11 */ /* 0x000fe200080f1403 */
[----:B------:R-:W0:Y:S04]  /*0260*/  LDS R9, [R0] ;  /* 0x0000000000097984 */ /* 0x000e280000000800 */
[----:B0-----:R-:W-:Y:S01]  /*0270*/  STG.E desc[UR6][R4.64], R9 ;  /* 0x0000000904007986 */ /* 0x001fe2000c101906 */
[----:B------:R-:W-:Y:S05]  /*0280*/  EXIT ;  /* 0x000000000000794d */ /* 0x000fea0003800000 */
.L_x_1:
        /* <DEDUP_REMOVED lines=15> */
.L_x_4:


//--------------------- .text._Z16gTranspoteGlobalPfS_xx --------------------------
	.section	.text._Z16gTranspoteGlobalPfS_xx,"ax",@progbits
	.align	128
        .global         _Z16gTranspoteGlobalPfS_xx
        .type           _Z16gTranspoteGlobalPfS_xx,@function
        .size           _Z16gTranspoteGlobalPfS_xx,(.L_x_5 - _Z16gTranspoteGlobalPfS_xx)
        .other          _Z16gTranspoteGlobalPfS_xx,@"STO_CUDA_ENTRY STV_DEFAULT"
_Z16gTranspoteGlobalPfS_xx:
.text._Z16gTranspoteGlobalPfS_xx:
[----:B------:R-:W-:Y:S01]  /*0000*/  LDC R1, c[0x0][0x37c] ;  /* 0x0000df00ff017b82 */ /* 0x000fe20000000800 */
[----:B------:R-:W0:Y:S07]  /*0010*/  S2R R4, SR_TID.X ;  /* 0x0000000000047919 */ /* 0x000e2e0000002100 */
[----:B------:R-:W0:Y:S01]  /*0020*/  S2UR UR4, SR_CTAID.X ;  /* 0x00000000000479c3 */ /* 0x000e220000002500 */
[----:B------:R-:W1:Y:S01]  /*0030*/  LDCU.128 UR12, c[0x0][0x390] ;  /* 0x00007200ff0c77ac */ /* 0x000e620008000c00 */
[----:B------:R-:W2:Y:S01]  /*0040*/  S2R R8, SR_TID.Y ;  /* 0x0000000000087919 */ /* 0x000ea20000002200 */
[----:B------:R-:W3:Y:S05]  /*0050*/  LDCU.128 UR8, c[0x0][0x380] ;  /* 0x00007000ff0877ac */ /* 0x000eea0008000c00 */
[----:B------:R-:W0:Y:S08]  /*0060*/  LDC R5, c[0x0][0x360] ;  /* 0x0000d800ff057b82 */ /* 0x000e300000000800 */
[----:B------:R-:W2:Y:S08]  /*0070*/  S2UR UR5, SR_CTAID.Y ;  /* 0x00000000000579c3 */ /* 0x000eb00000002600 */
[----:B------:R-:W2:Y:S01]  /*0080*/  LDC R9, c[0x0][0x364] ;  /* 0x0000d900ff097b82 */ /* 0x000ea20000000800 */
[----:B0-----:R-:W-:-:S05]  /*0090*/  IMAD R4, R5, UR4, R4 ;  /* 0x0000000405047c24 */ /* 0x001fca000f8e0204 */
[----:B------:R-:W-:Y:S01]  /*00a0*/  SHF.R.S32.HI R5, RZ, 0x1f, R4 ;  /* 0x0000001fff057819 */ /* 0x000fe20000011404 */
[----:B--2---:R-:W-:Y:S01]  /*00b0*/  IMAD R8, R9, UR5, R8 ;  /* 0x0000000509087c24 */ /* 0x004fe2000f8e0208 */
[----:B------:R-:W0:Y:S03]  /*00c0*/  LDCU.64 UR4, c[0x0][0x358] ;  /* 0x00006b00ff0477ac */ /* 0x000e260008000a00 */
[----:B-1----:R-:W-:-:S04]  /*00d0*/  IMAD.WIDE.U32 R2, R8, UR14, R4 ;  /* 0x0000000e08027c25 */ /* 0x002fc8000f8e0004 */
[----:B------:R-:W-:Y:S01]  /*00e0*/  IMAD R3, R8, UR15, R3 ;  /* 0x0000000f08037c24 */ /* 0x000fe2000f8e0203 */
[----:B---3--:R-:W-:-:S04]  /*00f0*/  LEA R6, P0, R2, UR8, 0x2 ;  /* 0x0000000802067c11 */ /* 0x008fc8000f8010ff */
[----:B------:R-:W-:-:S06]  /*0100*/  LEA.HI.X R7, R2, UR9, R3, 0x2, P0 ;  /* 0x0000000902077c11 */ /* 0x000fcc00080f1403 */
[----:B0-----:R-:W2:Y:S01]  /*0110*/  LDG.E R7, desc[UR4][R6.64] ;  /* 0x0000000406077981 */ /* 0x001ea2000c1e1900 */
[----:B------:R-:W-:Y:S02]  /*0120*/  HFMA2 R9, -RZ, RZ, 0, 0 ;  /* 0x00000000ff097431 */ /* 0x000fe400000001ff */
[----:B------:R-:W-:-:S04]  /*0130*/  IMAD R5, R5, UR12, RZ ;  /* 0x0000000c05057c24 */ /* 0x000fc8000f8e02ff */
[C---:B------:R-:W-:Y:S02]  /*0140*/  IMAD R5, R4.reuse, UR13, R5 ;  /* 0x0000000d04057c24 */ /* 0x040fe4000f8e0205 */
[----:B------:R-:W-:-:S03]  /*0150*/  IMAD.WIDE.U32 R2, R4, UR12, R8 ;  /* 0x0000000c04027c25 */ /* 0x000fc6000f8e0008 */
[----:B------:R-:W-:Y:S02]  /*0160*/  LEA R4, P0, R2, UR10, 0x2 ;  /* 0x0000000a02047c11 */ /* 0x000fe4000f8010ff */
[----:B------:R-:W-:-:S04]  /*0170*/  IADD3 R3, PT, PT, R3, R5, RZ ;  /* 0x0000000503037210 */ /* 0x000fc80007ffe0ff */
[----:B------:R-:W-:-:S05]  /*0180*/  LEA.HI.X R5, R2, UR11, R3, 0x2, P0 ;  /* 0x0000000b02057c11 */ /* 0x000fca00080f1403 */
[----:B--2---:R-:W-:Y:S01]  /*0190*/  STG.E desc[UR4][R4.64], R7 ;  /* 0x0000000704007986 */ /* 0x004fe2000c101904 */
[----:B------:R-:W-:Y:S05]  /*01a0*/  EXIT ;  /* 0x000000000000794d */ /* 0x000fea0003800000 */
.L_x_2:
        /* <DEDUP_REMOVED lines=13> */
.L_x_5:


//--------------------- .nv.shared._Z23gTranspoteSharedNoDummyPfS_xx --------------------------
	.section	.nv.shared._Z23gTranspoteSharedNoDummyPfS_xx,"aw",@nobits
	.sectionflags	@""
	.align	4
.nv.shared._Z23gTranspoteSharedNoDummyPfS_xx:
	.zero		5248


//--------------------- .nv.shared.reserved.0     --------------------------
	.section	.nv.shared.reserved.0,"aw",@nobits
	.weak		__nv_reservedSMEM_offset_0_alias
	.size		__nv_reservedSMEM_offset_0_alias, 0, 64
	.other		__nv_reservedSMEM_offset_0_alias,@"STO_CUDA_RESERVED_SHARED STV_DEFAULT"
__nv_reservedSMEM_offset_0_alias:
	.zero		0
	.zero		64


//--------------------- .nv.shared._Z21gTranspoteSharedDummyPfS_xx --------------------------
	.section	.nv.shared._Z21gTranspoteSharedDummyPfS_xx,"aw",@nobits
	.sectionflags	@""
	.align	4
.nv.shared._Z21gTranspoteSharedDummyPfS_xx:
	.zero		5120


//--------------------- .nv.constant0._Z23gTranspoteSharedNoDummyPfS_xx --------------------------
	.section	.nv.constant0._Z23gTranspoteSharedNoDummyPfS_xx,"a",@progbits
	.sectionflags	@""
	.align	4
.nv.constant0._Z23gTranspoteSharedNoDummyPfS_xx:
	.zero		928


//--------------------- .nv.constant0._Z21gTranspoteSharedDummyPfS_xx --------------------------
	.section	.nv.constant0._Z21gTranspoteSharedDummyPfS_xx,"a",@progbits
	.sectionflags	@""
	.align	4
.nv.constant0._Z21gTranspoteSharedDummyPfS_xx:
	.zero		928


//--------------------- .nv.constant0._Z16gTranspoteGlobalPfS_xx --------------------------
	.section	.nv.constant0._Z16gTranspoteGlobalPfS_xx,"a",@progbits
	.sectionflags	@""
	.align	4
.nv.constant0._Z16gTranspoteGlobalPfS_xx:
	.zero		928


//--------------------- SYMBOLS --------------------------

	.type		.nv.reservedSmem.offset0,@object
	.size		.nv.reservedSmem.offset0,0x4
	.type		.nv.reservedSmem.cap,@object
	.size		.nv.reservedSmem.cap,0x4
